//
// Generated by NVIDIA NVVM Compiler
//
// Compiler Build ID: CL-36424714
// Cuda compilation tools, release 13.0, V13.0.88
// Based on NVVM 20.0.0
//

.version 9.0
.target sm_100
.address_size 64

	// .globl	_Z34row_move_kernel_unrolled_warp_copyPfS_ii

.visible .entry _Z34row_move_kernel_unrolled_warp_copyPfS_ii(
	.param .u64 .ptr .align 1 _Z34row_move_kernel_unrolled_warp_copyPfS_ii_param_0,
	.param .u64 .ptr .align 1 _Z34row_move_kernel_unrolled_warp_copyPfS_ii_param_1,
	.param .u32 _Z34row_move_kernel_unrolled_warp_copyPfS_ii_param_2,
	.param .u32 _Z34row_move_kernel_unrolled_warp_copyPfS_ii_param_3
)
{
	.reg .pred 	%p<15>;
	.reg .b32 	%r<390>;
	.reg .b64 	%rd<104>;

	ld.param.u64 	%rd10, [_Z34row_move_kernel_unrolled_warp_copyPfS_ii_param_0];
	ld.param.u64 	%rd11, [_Z34row_move_kernel_unrolled_warp_copyPfS_ii_param_1];
	ld.param.u32 	%r27, [_Z34row_move_kernel_unrolled_warp_copyPfS_ii_param_2];
	ld.param.u32 	%r26, [_Z34row_move_kernel_unrolled_warp_copyPfS_ii_param_3];
	mov.u32 	%r28, %tid.x;
	and.b32  	%r1, %r28, 31;
	shr.u32 	%r29, %r28, 5;
	mov.u32 	%r30, %nctaid.x;
	mov.u32 	%r31, %ctaid.x;
	add.s32 	%r32, %r30, %r27;
	add.s32 	%r33, %r32, -1;
	div.s32 	%r34, %r33, %r30;
	mul.lo.s32 	%r35, %r34, %r31;
	add.s32 	%r36, %r35, %r34;
	min.s32 	%r2, %r36, %r27;
	shr.s32 	%r37, %r26, 31;
	shr.u32 	%r38, %r37, 30;
	add.s32 	%r39, %r26, %r38;
	shr.s32 	%r3, %r39, 2;
	add.s32 	%r385, %r35, %r29;
	setp.ge.s32 	%p1, %r385, %r2;
	@%p1 bra 	$L__BB0_18;
	mul.hi.s32 	%r40, %r26, 1717986919;
	shr.u32 	%r41, %r40, 31;
	shr.s32 	%r42, %r40, 8;
	add.s32 	%r43, %r42, %r41;
	mul.lo.s32 	%r5, %r43, 160;
	or.b32  	%r6, %r5, %r1;
	not.b32 	%r44, %r1;
	add.s32 	%r7, %r5, %r44;
	mul.hi.u32 	%r45, %r7, -858993459;
	shr.u32 	%r46, %r45, 7;
	add.s32 	%r8, %r6, 32;
	max.s32 	%r47, %r3, %r8;
	add.s32 	%r48, %r47, %r44;
	sub.s32 	%r9, %r48, %r5;
	and.b32  	%r10, %r46, 3;
$L__BB0_2:
	setp.ge.s32 	%p2, %r1, %r5;
	mul.lo.s32 	%r12, %r385, %r3;
	mul.wide.s32 	%rd103, %r12, 16;
	add.s64 	%rd1, %rd10, %rd103;
	add.s64 	%rd2, %rd11, %rd103;
	@%p2 bra 	$L__BB0_10;
	setp.eq.s32 	%p3, %r10, 3;
	mov.u32 	%r386, %r1;
	@%p3 bra 	$L__BB0_7;
	or.b32  	%r386, %r1, 160;
	setp.eq.s32 	%p4, %r10, 0;
	mul.wide.u32 	%rd23, %r1, 16;
	add.s64 	%rd13, %rd1, %rd23;
	// begin inline asm
	ld.global.nc.v4.b32 {%r49, %r50, %r51, %r52}, [%rd13];
	// end inline asm
	add.s64 	%rd14, %rd13, 512;
	// begin inline asm
	ld.global.nc.v4.b32 {%r53, %r54, %r55, %r56}, [%rd14];
	// end inline asm
	add.s64 	%rd15, %rd13, 1024;
	// begin inline asm
	ld.global.nc.v4.b32 {%r57, %r58, %r59, %r60}, [%rd15];
	// end inline asm
	add.s64 	%rd16, %rd13, 1536;
	// begin inline asm
	ld.global.nc.v4.b32 {%r61, %r62, %r63, %r64}, [%rd16];
	// end inline asm
	add.s64 	%rd17, %rd13, 2048;
	// begin inline asm
	ld.global.nc.v4.b32 {%r65, %r66, %r67, %r68}, [%rd17];
	// end inline asm
	add.s64 	%rd18, %rd2, %rd23;
	// begin inline asm
	st.global.cs.v4.b32 [%rd18], {%r49, %r50, %r51, %r52};
	// end inline asm
	add.s64 	%rd19, %rd18, 512;
	// begin inline asm
	st.global.cs.v4.b32 [%rd19], {%r53, %r54, %r55, %r56};
	// end inline asm
	add.s64 	%rd20, %rd18, 1024;
	// begin inline asm
	st.global.cs.v4.b32 [%rd20], {%r57, %r58, %r59, %r60};
	// end inline asm
	add.s64 	%rd21, %rd18, 1536;
	// begin inline asm
	st.global.cs.v4.b32 [%rd21], {%r61, %r62, %r63, %r64};
	// end inline asm
	add.s64 	%rd22, %rd18, 2048;
	// begin inline asm
	st.global.cs.v4.b32 [%rd22], {%r65, %r66, %r67, %r68};
	// end inline asm
	@%p4 bra 	$L__BB0_7;
	or.b32  	%r386, %r1, 320;
	setp.eq.s32 	%p5, %r10, 1;
	add.s64 	%rd24, %rd13, 2560;
	// begin inline asm
	ld.global.nc.v4.b32 {%r89, %r90, %r91, %r92}, [%rd24];
	// end inline asm
	add.s64 	%rd25, %rd13, 3072;
	// begin inline asm
	ld.global.nc.v4.b32 {%r93, %r94, %r95, %r96}, [%rd25];
	// end inline asm
	add.s64 	%rd26, %rd13, 3584;
	// begin inline asm
	ld.global.nc.v4.b32 {%r97, %r98, %r99, %r100}, [%rd26];
	// end inline asm
	add.s64 	%rd27, %rd13, 4096;
	// begin inline asm
	ld.global.nc.v4.b32 {%r101, %r102, %r103, %r104}, [%rd27];
	// end inline asm
	add.s64 	%rd28, %rd13, 4608;
	// begin inline asm
	ld.global.nc.v4.b32 {%r105, %r106, %r107, %r108}, [%rd28];
	// end inline asm
	add.s64 	%rd29, %rd18, 2560;
	// begin inline asm
	st.global.cs.v4.b32 [%rd29], {%r89, %r90, %r91, %r92};
	// end inline asm
	add.s64 	%rd30, %rd18, 3072;
	// begin inline asm
	st.global.cs.v4.b32 [%rd30], {%r93, %r94, %r95, %r96};
	// end inline asm
	add.s64 	%rd31, %rd18, 3584;
	// begin inline asm
	st.global.cs.v4.b32 [%rd31], {%r97, %r98, %r99, %r100};
	// end inline asm
	add.s64 	%rd32, %rd18, 4096;
	// begin inline asm
	st.global.cs.v4.b32 [%rd32], {%r101, %r102, %r103, %r104};
	// end inline asm
	add.s64 	%rd33, %rd18, 4608;
	// begin inline asm
	st.global.cs.v4.b32 [%rd33], {%r105, %r106, %r107, %r108};
	// end inline asm
	@%p5 bra 	$L__BB0_7;
	or.b32  	%r386, %r1, 480;
	add.s64 	%rd34, %rd13, 5120;
	// begin inline asm
	ld.global.nc.v4.b32 {%r129, %r130, %r131, %r132}, [%rd34];
	// end inline asm
	add.s64 	%rd35, %rd13, 5632;
	// begin inline asm
	ld.global.nc.v4.b32 {%r133, %r134, %r135, %r136}, [%rd35];
	// end inline asm
	add.s64 	%rd36, %rd13, 6144;
	// begin inline asm
	ld.global.nc.v4.b32 {%r137, %r138, %r139, %r140}, [%rd36];
	// end inline asm
	add.s64 	%rd37, %rd13, 6656;
	// begin inline asm
	ld.global.nc.v4.b32 {%r141, %r142, %r143, %r144}, [%rd37];
	// end inline asm
	add.s64 	%rd38, %rd13, 7168;
	// begin inline asm
	ld.global.nc.v4.b32 {%r145, %r146, %r147, %r148}, [%rd38];
	// end inline asm
	add.s64 	%rd39, %rd18, 5120;
	// begin inline asm
	st.global.cs.v4.b32 [%rd39], {%r129, %r130, %r131, %r132};
	// end inline asm
	add.s64 	%rd40, %rd18, 5632;
	// begin inline asm
	st.global.cs.v4.b32 [%rd40], {%r133, %r134, %r135, %r136};
	// end inline asm
	add.s64 	%rd41, %rd18, 6144;
	// begin inline asm
	st.global.cs.v4.b32 [%rd41], {%r137, %r138, %r139, %r140};
	// end inline asm
	add.s64 	%rd42, %rd18, 6656;
	// begin inline asm
	st.global.cs.v4.b32 [%rd42], {%r141, %r142, %r143, %r144};
	// end inline asm
	add.s64 	%rd43, %rd18, 7168;
	// begin inline asm
	st.global.cs.v4.b32 [%rd43], {%r145, %r146, %r147, %r148};
	// end inline asm
$L__BB0_7:
	setp.lt.u32 	%p6, %r7, 480;
	@%p6 bra 	$L__BB0_10;
	mov.u32 	%r387, %r386;
$L__BB0_9:
	mul.wide.u32 	%rd84, %r386, 16;
	add.s64 	%rd85, %rd10, %rd84;
	add.s64 	%rd44, %rd85, %rd103;
	// begin inline asm
	ld.global.nc.v4.b32 {%r169, %r170, %r171, %r172}, [%rd44];
	// end inline asm
	add.s64 	%rd45, %rd44, 512;
	// begin inline asm
	ld.global.nc.v4.b32 {%r173, %r174, %r175, %r176}, [%rd45];
	// end inline asm
	add.s64 	%rd46, %rd44, 1024;
	// begin inline asm
	ld.global.nc.v4.b32 {%r177, %r178, %r179, %r180}, [%rd46];
	// end inline asm
	add.s64 	%rd47, %rd44, 1536;
	// begin inline asm
	ld.global.nc.v4.b32 {%r181, %r182, %r183, %r184}, [%rd47];
	// end inline asm
	add.s64 	%rd48, %rd44, 2048;
	// begin inline asm
	ld.global.nc.v4.b32 {%r185, %r186, %r187, %r188}, [%rd48];
	// end inline asm
	add.s64 	%rd86, %rd11, %rd84;
	add.s64 	%rd49, %rd86, %rd103;
	// begin inline asm
	st.global.cs.v4.b32 [%rd49], {%r169, %r170, %r171, %r172};
	// end inline asm
	add.s64 	%rd50, %rd49, 512;
	// begin inline asm
	st.global.cs.v4.b32 [%rd50], {%r173, %r174, %r175, %r176};
	// end inline asm
	add.s64 	%rd51, %rd49, 1024;
	// begin inline asm
	st.global.cs.v4.b32 [%rd51], {%r177, %r178, %r179, %r180};
	// end inline asm
	add.s64 	%rd52, %rd49, 1536;
	// begin inline asm
	st.global.cs.v4.b32 [%rd52], {%r181, %r182, %r183, %r184};
	// end inline asm
	add.s64 	%rd53, %rd49, 2048;
	// begin inline asm
	st.global.cs.v4.b32 [%rd53], {%r185, %r186, %r187, %r188};
	// end inline asm
	add.s64 	%rd54, %rd44, 2560;
	// begin inline asm
	ld.global.nc.v4.b32 {%r209, %r210, %r211, %r212}, [%rd54];
	// end inline asm
	add.s64 	%rd55, %rd44, 3072;
	// begin inline asm
	ld.global.nc.v4.b32 {%r213, %r214, %r215, %r216}, [%rd55];
	// end inline asm
	add.s64 	%rd56, %rd44, 3584;
	// begin inline asm
	ld.global.nc.v4.b32 {%r217, %r218, %r219, %r220}, [%rd56];
	// end inline asm
	add.s64 	%rd57, %rd44, 4096;
	// begin inline asm
	ld.global.nc.v4.b32 {%r221, %r222, %r223, %r224}, [%rd57];
	// end inline asm
	add.s64 	%rd58, %rd44, 4608;
	// begin inline asm
	ld.global.nc.v4.b32 {%r225, %r226, %r227, %r228}, [%rd58];
	// end inline asm
	add.s64 	%rd59, %rd49, 2560;
	// begin inline asm
	st.global.cs.v4.b32 [%rd59], {%r209, %r210, %r211, %r212};
	// end inline asm
	add.s64 	%rd60, %rd49, 3072;
	// begin inline asm
	st.global.cs.v4.b32 [%rd60], {%r213, %r214, %r215, %r216};
	// end inline asm
	add.s64 	%rd61, %rd49, 3584;
	// begin inline asm
	st.global.cs.v4.b32 [%rd61], {%r217, %r218, %r219, %r220};
	// end inline asm
	add.s64 	%rd62, %rd49, 4096;
	// begin inline asm
	st.global.cs.v4.b32 [%rd62], {%r221, %r222, %r223, %r224};
	// end inline asm
	add.s64 	%rd63, %rd49, 4608;
	// begin inline asm
	st.global.cs.v4.b32 [%rd63], {%r225, %r226, %r227, %r228};
	// end inline asm
	add.s64 	%rd64, %rd44, 5120;
	// begin inline asm
	ld.global.nc.v4.b32 {%r249, %r250, %r251, %r252}, [%rd64];
	// end inline asm
	add.s64 	%rd65, %rd44, 5632;
	// begin inline asm
	ld.global.nc.v4.b32 {%r253, %r254, %r255, %r256}, [%rd65];
	// end inline asm
	add.s64 	%rd66, %rd44, 6144;
	// begin inline asm
	ld.global.nc.v4.b32 {%r257, %r258, %r259, %r260}, [%rd66];
	// end inline asm
	add.s64 	%rd67, %rd44, 6656;
	// begin inline asm
	ld.global.nc.v4.b32 {%r261, %r262, %r263, %r264}, [%rd67];
	// end inline asm
	add.s64 	%rd68, %rd44, 7168;
	// begin inline asm
	ld.global.nc.v4.b32 {%r265, %r266, %r267, %r268}, [%rd68];
	// end inline asm
	add.s64 	%rd69, %rd49, 5120;
	// begin inline asm
	st.global.cs.v4.b32 [%rd69], {%r249, %r250, %r251, %r252};
	// end inline asm
	add.s64 	%rd70, %rd49, 5632;
	// begin inline asm
	st.global.cs.v4.b32 [%rd70], {%r253, %r254, %r255, %r256};
	// end inline asm
	add.s64 	%rd71, %rd49, 6144;
	// begin inline asm
	st.global.cs.v4.b32 [%rd71], {%r257, %r258, %r259, %r260};
	// end inline asm
	add.s64 	%rd72, %rd49, 6656;
	// begin inline asm
	st.global.cs.v4.b32 [%rd72], {%r261, %r262, %r263, %r264};
	// end inline asm
	add.s64 	%rd73, %rd49, 7168;
	// begin inline asm
	st.global.cs.v4.b32 [%rd73], {%r265, %r266, %r267, %r268};
	// end inline asm
	add.s64 	%rd74, %rd44, 7680;
	// begin inline asm
	ld.global.nc.v4.b32 {%r289, %r290, %r291, %r292}, [%rd74];
	// end inline asm
	add.s64 	%rd75, %rd44, 8192;
	// begin inline asm
	ld.global.nc.v4.b32 {%r293, %r294, %r295, %r296}, [%rd75];
	// end inline asm
	add.s64 	%rd76, %rd44, 8704;
	// begin inline asm
	ld.global.nc.v4.b32 {%r297, %r298, %r299, %r300}, [%rd76];
	// end inline asm
	add.s64 	%rd77, %rd44, 9216;
	// begin inline asm
	ld.global.nc.v4.b32 {%r301, %r302, %r303, %r304}, [%rd77];
	// end inline asm
	add.s64 	%rd78, %rd44, 9728;
	// begin inline asm
	ld.global.nc.v4.b32 {%r305, %r306, %r307, %r308}, [%rd78];
	// end inline asm
	add.s64 	%rd79, %rd49, 7680;
	// begin inline asm
	st.global.cs.v4.b32 [%rd79], {%r289, %r290, %r291, %r292};
	// end inline asm
	add.s64 	%rd80, %rd49, 8192;
	// begin inline asm
	st.global.cs.v4.b32 [%rd80], {%r293, %r294, %r295, %r296};
	// end inline asm
	add.s64 	%rd81, %rd49, 8704;
	// begin inline asm
	st.global.cs.v4.b32 [%rd81], {%r297, %r298, %r299, %r300};
	// end inline asm
	add.s64 	%rd82, %rd49, 9216;
	// begin inline asm
	st.global.cs.v4.b32 [%rd82], {%r301, %r302, %r303, %r304};
	// end inline asm
	add.s64 	%rd83, %rd49, 9728;
	// begin inline asm
	st.global.cs.v4.b32 [%rd83], {%r305, %r306, %r307, %r308};
	// end inline asm
	add.s32 	%r387, %r387, 640;
	add.s64 	%rd103, %rd103, 10240;
	setp.lt.s32 	%p7, %r387, %r5;
	@%p7 bra 	$L__BB0_9;
$L__BB0_10:
	setp.ge.s32 	%p8, %r6, %r3;
	@%p8 bra 	$L__BB0_17;
	and.b32  	%r19, %r9, 96;
	setp.eq.s32 	%p9, %r19, 96;
	mov.u32 	%r388, %r6;
	@%p9 bra 	$L__BB0_15;
	setp.eq.s32 	%p10, %r19, 0;
	mul.wide.s32 	%rd89, %r6, 16;
	add.s64 	%rd88, %rd2, %rd89;
	add.s64 	%rd87, %rd1, %rd89;
	// begin inline asm
	ld.global.nc.v4.b32 {%r329, %r330, %r331, %r332}, [%rd87];
	// end inline asm
	// begin inline asm
	st.global.cs.v4.b32 [%rd88], {%r329, %r330, %r331, %r332};
	// end inline asm
	mov.u32 	%r388, %r8;
	@%p10 bra 	$L__BB0_15;
	add.s32 	%r388, %r6, 64;
	setp.eq.s32 	%p11, %r19, 32;
	add.s64 	%rd91, %rd88, 512;
	add.s64 	%rd90, %rd87, 512;
	// begin inline asm
	ld.global.nc.v4.b32 {%r337, %r338, %r339, %r340}, [%rd90];
	// end inline asm
	// begin inline asm
	st.global.cs.v4.b32 [%rd91], {%r337, %r338, %r339, %r340};
	// end inline asm
	@%p11 bra 	$L__BB0_15;
	add.s32 	%r388, %r6, 96;
	add.s64 	%rd93, %rd88, 1024;
	add.s64 	%rd92, %rd87, 1024;
	// begin inline asm
	ld.global.nc.v4.b32 {%r345, %r346, %r347, %r348}, [%rd92];
	// end inline asm
	// begin inline asm
	st.global.cs.v4.b32 [%rd93], {%r345, %r346, %r347, %r348};
	// end inline asm
$L__BB0_15:
	setp.lt.u32 	%p12, %r9, 96;
	@%p12 bra 	$L__BB0_17;
$L__BB0_16:
	mul.wide.s32 	%rd102, %r388, 16;
	add.s64 	%rd95, %rd2, %rd102;
	add.s64 	%rd94, %rd1, %rd102;
	// begin inline asm
	ld.global.nc.v4.b32 {%r353, %r354, %r355, %r356}, [%rd94];
	// end inline asm
	// begin inline asm
	st.global.cs.v4.b32 [%rd95], {%r353, %r354, %r355, %r356};
	// end inline asm
	add.s64 	%rd97, %rd95, 512;
	add.s64 	%rd96, %rd94, 512;
	// begin inline asm
	ld.global.nc.v4.b32 {%r361, %r362, %r363, %r364}, [%rd96];
	// end inline asm
	// begin inline asm
	st.global.cs.v4.b32 [%rd97], {%r361, %r362, %r363, %r364};
	// end inline asm
	add.s64 	%rd99, %rd95, 1024;
	add.s64 	%rd98, %rd94, 1024;
	// begin inline asm
	ld.global.nc.v4.b32 {%r369, %r370, %r371, %r372}, [%rd98];
	// end inline asm
	// begin inline asm
	st.global.cs.v4.b32 [%rd99], {%r369, %r370, %r371, %r372};
	// end inline asm
	add.s64 	%rd101, %rd95, 1536;
	add.s64 	%rd100, %rd94, 1536;
	// begin inline asm
	ld.global.nc.v4.b32 {%r377, %r378, %r379, %r380}, [%rd100];
	// end inline asm
	// begin inline asm
	st.global.cs.v4.b32 [%rd101], {%r377, %r378, %r379, %r380};
	// end inline asm
	add.s32 	%r388, %r388, 128;
	setp.lt.s32 	%p13, %r388, %r3;
	@%p13 bra 	$L__BB0_16;
$L__BB0_17:
	add.s32 	%r385, %r385, 32;
	setp.lt.s32 	%p14, %r385, %r2;
	@%p14 bra 	$L__BB0_2;
$L__BB0_18:
	ret;

}
	// .globl	_Z14flush_l2_cachePfm
.visible .entry _Z14flush_l2_cachePfm(
	.param .u64 .ptr .align 1 _Z14flush_l2_cachePfm_param_0,
	.param .u64 _Z14flush_l2_cachePfm_param_1
)
{
	.reg .pred 	%p<3>;
	.reg .b32 	%r<8>;
	.reg .b64 	%rd<12>;

	ld.param.u64 	%rd7, [_Z14flush_l2_cachePfm_param_0];
	ld.param.u64 	%rd8, [_Z14flush_l2_cachePfm_param_1];
	mov.u32 	%r2, %ctaid.x;
	mov.u32 	%r1, %ntid.x;
	mov.u32 	%r3, %tid.x;
	mad.lo.s32 	%r4, %r2, %r1, %r3;
	cvt.s64.s32 	%rd11, %r4;
	shr.u64 	%rd2, %rd8, 2;
	setp.le.u64 	%p1, %rd2, %rd11;
	@%p1 bra 	$L__BB1_3;
	mov.u32 	%r5, %nctaid.x;
	mul.lo.s32 	%r6, %r1, %r5;
	cvt.s64.s32 	%rd3, %r6;
	cvta.to.global.u64 	%rd4, %rd7;
$L__BB1_2:
	shl.b64 	%rd9, %rd11, 2;
	add.s64 	%rd10, %rd4, %rd9;
	mov.b32 	%r7, 0;
	st.global.u32 	[%rd10], %r7;
	add.s64 	%rd11, %rd11, %rd3;
	setp.lt.u64 	%p2, %rd11, %rd2;
	@%p2 bra 	$L__BB1_2;
$L__BB1_3:
	ret;

}


// ===== COMPILED SASS (sm_100) =====

	.target	sm_100

	.elftype	@"ET_EXEC"


//--------------------- .note.nv.tkinfo           --------------------------
	.section	.note.nv.tkinfo,"",@"SHT_NOTE"
	.sectionflags	@"SHF_NOTE_NV_TKINFO"
	.tkinfo
        /*0018*/ 	.word	0x00000002
        /*0030*/ 	.string	""
        /*0030*/ 	.string	"ptxas"
        /*0030*/ 	.string	"Cuda compilation tools, release 13.0, V13.0.88"
        /*0030*/ 	.string	"Build cuda_13.0.r13.0/compiler.36424714_0"
        /*0030*/ 	.string	"-arch sm_100 -m 64 "



//--------------------- .note.nv.cuinfo           --------------------------
	.section	.note.nv.cuinfo,"",@"SHT_NOTE"
	.sectionflags	@"SHF_NOTE_NV_CUINFO"
        /*0018*/ 	.short	0x0002
        /*001a*/ 	.short	0x0064
        /*001c*/ 	.short	0x0082
	.zero		2


//--------------------- .nv.info                  --------------------------
	.section	.nv.info,"",@"SHT_CUDA_INFO"
	.align	4


	//----- nvinfo : EIATTR_REGCOUNT
	.align		4
        /*0000*/ 	.byte	0x04, 0x2f
        /*0002*/ 	.short	(.L_1 - .L_0)
	.align		4
.L_0:
        /*0004*/ 	.word	index@(_Z34row_move_kernel_unrolled_warp_copyPfS_ii)
        /*0008*/ 	.word	0x00000042


	//----- nvinfo : EIATTR_FRAME_SIZE
	.align		4
.L_1:
        /*000c*/ 	.byte	0x04, 0x11
        /*000e*/ 	.short	(.L_3 - .L_2)
	.align		4
.L_2:
        /*0010*/ 	.word	index@(_Z34row_move_kernel_unrolled_warp_copyPfS_ii)
        /*0014*/ 	.word	0x00000000


	//----- nvinfo : EIATTR_REGCOUNT
	.align		4
.L_3:
        /*0018*/ 	.byte	0x04, 0x2f
        /*001a*/ 	.short	(.L_5 - .L_4)
	.align		4
.L_4:
        /*001c*/ 	.word	index@(_Z14flush_l2_cachePfm)
        /*0020*/ 	.word	0x00000008


	//----- nvinfo : EIATTR_FRAME_SIZE
	.align		4
.L_5:
        /*0024*/ 	.byte	0x04, 0x11
        /*0026*/ 	.short	(.L_7 - .L_6)
	.align		4
.L_6:
        /*0028*/ 	.word	index@(_Z14flush_l2_cachePfm)
        /*002c*/ 	.word	0x00000000


	//----- nvinfo : EIATTR_MIN_STACK_SIZE
	.align		4
.L_7:
        /*0030*/ 	.byte	0x04, 0x12
        /*0032*/ 	.short	(.L_9 - .L_8)
	.align		4
.L_8:
        /*0034*/ 	.word	index@(_Z14flush_l2_cachePfm)
        /*0038*/ 	.word	0x00000000


	//----- nvinfo : EIATTR_MIN_STACK_SIZE
	.align		4
.L_9:
        /*003c*/ 	.byte	0x04, 0x12
        /*003e*/ 	.short	(.L_11 - .L_10)
	.align		4
.L_10:
        /*0040*/ 	.word	index@(_Z34row_move_kernel_unrolled_warp_copyPfS_ii)
        /*0044*/ 	.word	0x00000000
.L_11:


//--------------------- .nv.compat                --------------------------
	.section	.nv.compat,"",@"SHT_CUDA_COMPAT_INFO"
	.align	4
        /*0000*/ 	.byte	0x02, 0x09, 0x00, 0x00, 0x02, 0x02, 0x01, 0x00, 0x02, 0x05, 0x05, 0x00, 0x03, 0x07, 0x01, 0x01
        /*0010*/ 	.byte	0x02, 0x03, 0x00, 0x00, 0x02, 0x06, 0x01, 0x00, 0x04, 0x0b, 0x08, 0x00, 0x09, 0x00, 0x00, 0x00
        /*0020*/ 	.byte	0x00, 0x00, 0x00, 0x00


//--------------------- .nv.info._Z14flush_l2_cachePfm --------------------------
	.section	.nv.info._Z14flush_l2_cachePfm,"",@"SHT_CUDA_INFO"
	.sectionflags	@""
	.align	4


	//----- nvinfo : EIATTR_CUDA_API_VERSION
	.align		4
        /*0000*/ 	.byte	0x04, 0x37
        /*0002*/ 	.short	(.L_13 - .L_12)
.L_12:
        /*0004*/ 	.word	0x00000082


	//----- nvinfo : EIATTR_KPARAM_INFO
	.align		4
.L_13:
        /*0008*/ 	.byte	0x04, 0x17
        /*000a*/ 	.short	(.L_15 - .L_14)
.L_14:
        /*000c*/ 	.word	0x00000000
        /*0010*/ 	.short	0x0001
        /*0012*/ 	.short	0x0008
        /*0014*/ 	.byte	0x00, 0xf0, 0x21, 0x00


	//----- nvinfo : EIATTR_KPARAM_INFO
	.align		4
.L_15:
        /*0018*/ 	.byte	0x04, 0x17
        /*001a*/ 	.short	(.L_17 - .L_16)
.L_16:
        /*001c*/ 	.word	0x00000000
        /*0020*/ 	.short	0x0000
        /*0022*/ 	.short	0x0000
        /*0024*/ 	.byte	0x00, 0xf5, 0x21, 0x00


	//----- nvinfo : EIATTR_SPARSE_MMA_MASK
	.align		4
.L_17:
        /*0028*/ 	.byte	0x03, 0x50
        /*002a*/ 	.short	0x0000


	//----- nvinfo : EIATTR_MAXREG_COUNT
	.align		4
        /*002c*/ 	.byte	0x03, 0x1b
        /*002e*/ 	.short	0x00ff


	//----- nvinfo : EIATTR_MERCURY_ISA_VERSION
	.align		4
        /*0030*/ 	.byte	0x03, 0x5f
        /*0032*/ 	.short	0x0101


	//----- nvinfo : EIATTR_VRC_CTA_INIT_COUNT
	.align		4
        /*0034*/ 	.byte	0x02, 0x4a
	.zero		1
	.zero		1


	//----- nvinfo : EIATTR_EXIT_INSTR_OFFSETS
	.align		4
        /*0038*/ 	.byte	0x04, 0x1c
        /*003a*/ 	.short	(.L_19 - .L_18)


	//   ....[0]....
.L_18:
        /*003c*/ 	.word	0x000000c0


	//   ....[1]....
        /*0040*/ 	.word	0x000001b0


	//----- nvinfo : EIATTR_CRS_STACK_SIZE
	.align		4
.L_19:
        /*0044*/ 	.byte	0x04, 0x1e
        /*0046*/ 	.short	(.L_21 - .L_20)
.L_20:
        /*0048*/ 	.word	0x00000000


	//----- nvinfo : EIATTR_CBANK_PARAM_SIZE
	.align		4
.L_21:
        /*004c*/ 	.byte	0x03, 0x19
        /*004e*/ 	.short	0x0010


	//----- nvinfo : EIATTR_PARAM_CBANK
	.align		4
        /*0050*/ 	.byte	0x04, 0x0a
        /*0052*/ 	.short	(.L_23 - .L_22)
	.align		4
.L_22:
        /*0054*/ 	.word	index@(.nv.constant0._Z14flush_l2_cachePfm)
        /*0058*/ 	.short	0x0380
        /*005a*/ 	.short	0x0010


	//----- nvinfo : EIATTR_SW_WAR
	.align		4
.L_23:
        /*005c*/ 	.byte	0x04, 0x36
        /*005e*/ 	.short	(.L_25 - .L_24)
.L_24:
        /*0060*/ 	.word	0x00000008
.L_25:


//--------------------- .nv.info._Z34row_move_kernel_unrolled_warp_copyPfS_ii --------------------------
	.section	.nv.info._Z34row_move_kernel_unrolled_warp_copyPfS_ii,"",@"SHT_CUDA_INFO"
	.sectionflags	@""
	.align	4


	//----- nvinfo : EIATTR_CUDA_API_VERSION
	.align		4
        /*0000*/ 	.byte	0x04, 0x37
        /*0002*/ 	.short	(.L_27 - .L_26)
.L_26:
        /*0004*/ 	.word	0x00000082


	//----- nvinfo : EIATTR_KPARAM_INFO
	.align		4
.L_27:
        /*0008*/ 	.byte	0x04, 0x17
        /*000a*/ 	.short	(.L_29 - .L_28)
.L_28:
        /*000c*/ 	.word	0x00000000
        /*0010*/ 	.short	0x0003
        /*0012*/ 	.short	0x0014
        /*0014*/ 	.byte	0x00, 0xf0, 0x11, 0x00


	//----- nvinfo : EIATTR_KPARAM_INFO
	.align		4
.L_29:
        /*0018*/ 	.byte	0x04, 0x17
        /*001a*/ 	.short	(.L_31 - .L_30)
.L_30:
        /*001c*/ 	.word	0x00000000
        /*0020*/ 	.short	0x0002
        /*0022*/ 	.short	0x0010
        /*0024*/ 	.byte	0x00, 0xf0, 0x11, 0x00


	//----- nvinfo : EIATTR_KPARAM_INFO
	.align		4
.L_31:
        /*0028*/ 	.byte	0x04, 0x17
        /*002a*/ 	.short	(.L_33 - .L_32)
.L_32:
        /*002c*/ 	.word	0x00000000
        /*0030*/ 	.short	0x0001
        /*0032*/ 	.short	0x0008
        /*0034*/ 	.byte	0x00, 0xf5, 0x21, 0x00


	//----- nvinfo : EIATTR_KPARAM_INFO
	.align		4
.L_33:
        /*0038*/ 	.byte	0x04, 0x17
        /*003a*/ 	.short	(.L_35 - .L_34)
.L_34:
        /*003c*/ 	.word	0x00000000
        /*0040*/ 	.short	0x0000
        /*0042*/ 	.short	0x0000
        /*0044*/ 	.byte	0x00, 0xf5, 0x21, 0x00


	//----- nvinfo : EIATTR_SPARSE_MMA_MASK
	.align		4
.L_35:
        /*0048*/ 	.byte	0x03, 0x50
        /*004a*/ 	.short	0x0000


	//----- nvinfo : EIATTR_MAXREG_COUNT
	.align		4
        /*004c*/ 	.byte	0x03, 0x1b
        /*004e*/ 	.short	0x00ff


	//----- nvinfo : EIATTR_MERCURY_ISA_VERSION
	.align		4
        /*0050*/ 	.byte	0x03, 0x5f
        /*0052*/ 	.short	0x0101


	//----- nvinfo : EIATTR_VRC_CTA_INIT_COUNT
	.align		4
        /*0054*/ 	.byte	0x02, 0x4a
	.zero		1
	.zero		1


	//----- nvinfo : EIATTR_EXIT_INSTR_OFFSETS
	.align		4
        /*0058*/ 	.byte	0x04, 0x1c
        /*005a*/ 	.short	(.L_37 - .L_36)


	//   ....[0]....
.L_36:
        /*005c*/ 	.word	0x00000240


	//   ....[1]....
        /*0060*/ 	.word	0x00000d00


	//----- nvinfo : EIATTR_CRS_STACK_SIZE
	.align		4
.L_37:
        /*0064*/ 	.byte	0x04, 0x1e
        /*0066*/ 	.short	(.L_39 - .L_38)
.L_38:
        /*0068*/ 	.word	0x00000000


	//----- nvinfo : EIATTR_CBANK_PARAM_SIZE
	.align		4
.L_39:
        /*006c*/ 	.byte	0x03, 0x19
        /*006e*/ 	.short	0x0018


	//----- nvinfo : EIATTR_PARAM_CBANK
	.align		4
        /*0070*/ 	.byte	0x04, 0x0a
        /*0072*/ 	.short	(.L_41 - .L_40)
	.align		4
.L_40:
        /*0074*/ 	.word	index@(.nv.constant0._Z34row_move_kernel_unrolled_warp_copyPfS_ii)
        /*0078*/ 	.short	0x0380
        /*007a*/ 	.short	0x0018


	//----- nvinfo : EIATTR_SW_WAR
	.align		4
.L_41:
        /*007c*/ 	.byte	0x04, 0x36
        /*007e*/ 	.short	(.L_43 - .L_42)
.L_42:
        /*0080*/ 	.word	0x00000008
.L_43:


//--------------------- .nv.callgraph             --------------------------
	.section	.nv.callgraph,"",@"SHT_CUDA_CALLGRAPH"
	.align	4
	.sectionentsize	8
	.align		4
        /*0000*/ 	.word	0x00000000
	.align		4
        /*0004*/ 	.word	0xffffffff
	.align		4
        /*0008*/ 	.word	0x00000000
	.align		4
        /*000c*/ 	.word	0xfffffffe
	.align		4
        /*0010*/ 	.word	0x00000000
	.align		4
        /*0014*/ 	.word	0xfffffffd
	.align		4
        /*0018*/ 	.word	0x00000000
	.align		4
        /*001c*/ 	.word	0xfffffffc


//--------------------- .text._Z14flush_l2_cachePfm --------------------------
	.section	.text._Z14flush_l2_cachePfm,"ax",@progbits
	.align	128
        .global         _Z14flush_l2_cachePfm
        .type           _Z14flush_l2_cachePfm,@function
        .size           _Z14flush_l2_cachePfm,(.L_x_14 - _Z14flush_l2_cachePfm)
        .other          _Z14flush_l2_cachePfm,@"STO_CUDA_ENTRY STV_DEFAULT"
_Z14flush_l2_cachePfm:
.text._Z14flush_l2_cachePfm:
[----:B------:R-:W-:Y:S01]  /*0000*/  LDC R1, c[0x0][0x37c] ;  /* 0x0000df00ff017b82 */ /* 0x000fe20000000800 */
[----:B------:R-:W0:Y:S07]  /*0010*/  S2R R3, SR_TID.X ;  /* 0x0000000000037919 */ /* 0x000e2e0000002100 */
[----:B------:R-:W0:Y:S01]  /*0020*/  S2UR UR6, SR_CTAID.X ;  /* 0x00000000000679c3 */ /* 0x000e220000002500 */
[----:B------:R-:W1:Y:S07]  /*0030*/  LDCU.64 UR4, c[0x0][0x388] ;  /* 0x00007100ff0477ac */ /* 0x000e6e0008000a00 */
[----:B------:R-:W0:Y:S01]  /*0040*/  LDC R2, c[0x0][0x360] ;  /* 0x0000d800ff027b82 */ /* 0x000e220000000800 */
[----:B-1----:R-:W-:-:S02]  /*0050*/  USHF.R.U64 UR4, UR4, 0x2, UR5 ;  /* 0x0000000204047899 */ /* 0x002fc40008001205 */
[----:B------:R-:W-:-:S06]  /*0060*/  USHF.R.U32.HI UR5, URZ, 0x2, UR5 ;  /* 0x00000002ff057899 */ /* 0x000fcc0008011605 */
[----:B------:R-:W-:Y:S02]  /*0070*/  IMAD.U32 R4, RZ, RZ, UR5 ;  /* 0x00000005ff047e24 */ /* 0x000fe4000f8e00ff */
[----:B0-----:R-:W-:-:S05]  /*0080*/  IMAD R0, R2, UR6, R3 ;  /* 0x0000000602007c24 */ /* 0x001fca000f8e0203 */
[----:B------:R-:W-:Y:S02]  /*0090*/  ISETP.LT.U32.AND P0, PT, R0, UR4, PT ;  /* 0x0000000400007c0c */ /* 0x000fe4000bf01070 */
[----:B------:R-:W-:-:S04]  /*00a0*/  SHF.R.S32.HI R3, RZ, 0x1f, R0 ;  /* 0x0000001fff037819 */ /* 0x000fc80000011400 */
[----:B------:R-:W-:-:S13]  /*00b0*/  ISETP.GT.U32.AND.EX P0, PT, R4, R3, PT, P0 ;  /* 0x000000030400720c */ /* 0x000fda0003f04100 */
[----:B------:R-:W-:Y:S05]  /*00c0*/  @!P0 EXIT ;  /* 0x000000000000894d */ /* 0x000fea0003800000 */
[----:B------:R-:W0:Y:S01]  /*00d0*/  LDCU UR6, c[0x0][0x370] ;  /* 0x00006e00ff0677ac */ /* 0x000e220008000800 */
[----:B------:R-:W-:Y:S02]  /*00e0*/  IMAD.MOV.U32 R5, RZ, RZ, R0 ;  /* 0x000000ffff057224 */ /* 0x000fe400078e0000 */
[----:B------:R-:W-:Y:S01]  /*00f0*/  IMAD.MOV.U32 R4, RZ, RZ, R3 ;  /* 0x000000ffff047224 */ /* 0x000fe200078e0003 */
[----:B------:R-:W1:Y:S01]  /*0100*/  LDCU.64 UR8, c[0x0][0x358] ;  /* 0x00006b00ff0877ac */ /* 0x000e620008000a00 */
[----:B------:R-:W2:Y:S01]  /*0110*/  LDCU.64 UR10, c[0x0][0x380] ;  /* 0x00007000ff0a77ac */ /* 0x000ea20008000a00 */
[----:B0-----:R-:W-:-:S07]  /*0120*/  IMAD R0, R2, UR6, RZ ;  /* 0x0000000602007c24 */ /* 0x001fce000f8e02ff */
.L_x_0:
[----:B--2---:R-:W-:-:S04]  /*0130*/  LEA R2, P0, R5, UR10, 0x2 ;  /* 0x0000000a05027c11 */ /* 0x004fc8000f8010ff */
[----:B------:R-:W-:Y:S02]  /*0140*/  LEA.HI.X R3, R5, UR11, R4, 0x2, P0 ;  /* 0x0000000b05037c11 */ /* 0x000fe400080f1404 */
[----:B------:R-:W-:-:S03]  /*0150*/  IADD3 R5, P0, PT, R0, R5, RZ ;  /* 0x0000000500057210 */ /* 0x000fc60007f1e0ff */
[----:B-1----:R0:W-:Y:S01]  /*0160*/  STG.E desc[UR8][R2.64], RZ ;  /* 0x000000ff02007986 */ /* 0x0021e2000c101908 */
[----:B------:R-:W-:Y:S02]  /*0170*/  LEA.HI.X.SX32 R4, R0, R4, 0x1, P0 ;  /* 0x0000000400047211 */ /* 0x000fe400000f0eff */
[----:B------:R-:W-:-:S04]  /*0180*/  ISETP.GE.U32.AND P0, PT, R5, UR4, PT ;  /* 0x0000000405007c0c */ /* 0x000fc8000bf06070 */
[----:B------:R-:W-:-:S13]  /*0190*/  ISETP.GE.U32.AND.EX P0, PT, R4, UR5, PT, P0 ;  /* 0x0000000504007c0c */ /* 0x000fda000bf06100 */
[----:B0-----:R-:W-:Y:S05]  /*01a0*/  @!P0 BRA `(.L_x_0) ;  /* 0xfffffffc00e08947 */ /* 0x001fea000383ffff */
[----:B------:R-:W-:Y:S05]  /*01b0*/  EXIT ;  /* 0x000000000000794d */ /* 0x000fea0003800000 */
.L_x_1:
[----:B------:R-:W-:-:S00]  /*01c0*/  BRA `(.L_x_1) ;  /* 0xfffffffc00fc7947 */ /* 0x000fc0000383ffff */
[----:B------:R-:W-:-:S00]  /*01d0*/  NOP ;  /* 0x0000000000007918 */ /* 0x000fc00000000000 */
        /* <DEDUP_REMOVED lines=10> */
.L_x_14:


//--------------------- .text._Z34row_move_kernel_unrolled_warp_copyPfS_ii --------------------------
	.section	.text._Z34row_move_kernel_unrolled_warp_copyPfS_ii,"ax",@progbits
	.align	128
        .global         _Z34row_move_kernel_unrolled_warp_copyPfS_ii
        .type           _Z34row_move_kernel_unrolled_warp_copyPfS_ii,@function
        .size           _Z34row_move_kernel_unrolled_warp_copyPfS_ii,(.L_x_15 - _Z34row_move_kernel_unrolled_warp_copyPfS_ii)
        .other          _Z34row_move_kernel_unrolled_warp_copyPfS_ii,@"STO_CUDA_ENTRY STV_DEFAULT"
_Z34row_move_kernel_unrolled_warp_copyPfS_ii:
.text._Z34row_move_kernel_unrolled_warp_copyPfS_ii:
[----:B------:R-:W-:Y:S08]  /*0000*/  LDC R1, c[0x0][0x37c] ;  /* 0x0000df00ff017b82 */ /* 0x000ff00000000800 */
[----:B------:R-:W0:Y:S08]  /*0010*/  LDC R5, c[0x0][0x370] ;  /* 0x0000dc00ff057b82 */ /* 0x000e300000000800 */
[----:B------:R-:W1:Y:S08]  /*0020*/  LDC R8, c[0x0][0x390] ;  /* 0x0000e400ff087b82 */ /* 0x000e700000000800 */
[----:B------:R-:W2:Y:S01]  /*0030*/  S2UR UR4, SR_CTAID.X ;  /* 0x00000000000479c3 */ /* 0x000ea20000002500 */
[----:B0-----:R-:W-:-:S02]  /*0040*/  IABS R7, R5 ;  /* 0x0000000500077213 */ /* 0x001fc40000000000 */
[----:B------:R-:W-:Y:S02]  /*0050*/  IABS R10, R5 ;  /* 0x00000005000a7213 */ /* 0x000fe40000000000 */
[----:B------:R-:W0:Y:S03]  /*0060*/  I2F.RP R4, R7 ;  /* 0x0000000700047306 */ /* 0x000e260000209400 */
[----:B------:R-:W-:Y:S01]  /*0070*/  IMAD.MOV R10, RZ, RZ, -R10 ;  /* 0x000000ffff0a7224 */ /* 0x000fe200078e0a0a */
[----:B-1----:R-:W-:-:S04]  /*0080*/  IADD3 R0, PT, PT, R5, -0x1, R8 ;  /* 0xffffffff05007810 */ /* 0x002fc80007ffe008 */
[----:B0-----:R-:W0:Y:S02]  /*0090*/  MUFU.RCP R4, R4 ;  /* 0x0000000400047308 */ /* 0x001e240000001000 */
[----:B0-----:R-:W-:Y:S01]  /*00a0*/  VIADD R2, R4, 0xffffffe ;  /* 0x0ffffffe04027836 */ /* 0x001fe20000000000 */
[----:B------:R-:W-:Y:S02]  /*00b0*/  IABS R4, R0 ;  /* 0x0000000000047213 */ /* 0x000fe40000000000 */
[----:B------:R-:W-:-:S03]  /*00c0*/  LOP3.LUT R0, R0, R5, RZ, 0x3c, !PT ;  /* 0x0000000500007212 */ /* 0x000fc600078e3cff */
[----:B------:R0:W1:Y:S01]  /*00d0*/  F2I.FTZ.U32.TRUNC.NTZ R3, R2 ;  /* 0x0000000200037305 */ /* 0x000062000021f000 */
[----:B------:R-:W-:Y:S01]  /*00e0*/  ISETP.GE.AND P2, PT, R0, RZ, PT ;  /* 0x000000ff0000720c */ /* 0x000fe20003f46270 */
[----:B0-----:R-:W-:Y:S02]  /*00f0*/  IMAD.MOV.U32 R2, RZ, RZ, RZ ;  /* 0x000000ffff027224 */ /* 0x001fe400078e00ff */
[----:B-1----:R-:W-:-:S04]  /*0100*/  IMAD.MOV R6, RZ, RZ, -R3 ;  /* 0x000000ffff067224 */ /* 0x002fc800078e0a03 */
[----:B------:R-:W-:Y:S02]  /*0110*/  IMAD R9, R6, R7, RZ ;  /* 0x0000000706097224 */ /* 0x000fe400078e02ff */
[----:B------:R-:W0:Y:S02]  /*0120*/  S2R R6, SR_TID.X ;  /* 0x0000000000067919 */ /* 0x000e240000002100 */
[----:B------:R-:W-:-:S04]  /*0130*/  IMAD.HI.U32 R3, R3, R9, R2 ;  /* 0x0000000903037227 */ /* 0x000fc800078e0002 */
[----:B------:R-:W-:Y:S02]  /*0140*/  IMAD.MOV.U32 R2, RZ, RZ, R10 ;  /* 0x000000ffff027224 */ /* 0x000fe400078e000a */
[----:B------:R-:W-:-:S04]  /*0150*/  IMAD.HI.U32 R3, R3, R4, RZ ;  /* 0x0000000403037227 */ /* 0x000fc800078e00ff */
[----:B------:R-:W-:-:S05]  /*0160*/  IMAD R2, R3, R2, R4 ;  /* 0x0000000203027224 */ /* 0x000fca00078e0204 */
[----:B------:R-:W-:-:S13]  /*0170*/  ISETP.GT.U32.AND P1, PT, R7, R2, PT ;  /* 0x000000020700720c */ /* 0x000fda0003f24070 */
[----:B------:R-:W-:Y:S02]  /*0180*/  @!P1 IMAD.IADD R2, R2, 0x1, -R7 ;  /* 0x0000000102029824 */ /* 0x000fe400078e0a07 */
[----:B------:R-:W-:Y:S01]  /*0190*/  @!P1 VIADD R3, R3, 0x1 ;  /* 0x0000000103039836 */ /* 0x000fe20000000000 */
[----:B------:R-:W-:Y:S02]  /*01a0*/  ISETP.NE.AND P1, PT, R5, RZ, PT ;  /* 0x000000ff0500720c */ /* 0x000fe40003f25270 */
[----:B------:R-:W-:-:S13]  /*01b0*/  ISETP.GE.U32.AND P0, PT, R2, R7, PT ;  /* 0x000000070200720c */ /* 0x000fda0003f06070 */
[----:B------:R-:W-:-:S04]  /*01c0*/  @P0 VIADD R3, R3, 0x1 ;  /* 0x0000000103030836 */ /* 0x000fc80000000000 */
[----:B------:R-:W-:Y:S01]  /*01d0*/  @!P2 IMAD.MOV R3, RZ, RZ, -R3 ;  /* 0x000000ffff03a224 */ /* 0x000fe200078e0a03 */
[----:B------:R-:W-:Y:S02]  /*01e0*/  @!P1 LOP3.LUT R3, RZ, R5, RZ, 0x33, !PT ;  /* 0x00000005ff039212 */ /* 0x000fe400078e33ff */
[----:B------:R-:W1:Y:S03]  /*01f0*/  LDC R5, c[0x0][0x394] ;  /* 0x0000e500ff057b82 */ /* 0x000e660000000800 */
[----:B--2---:R-:W-:-:S05]  /*0200*/  IMAD R2, R3, UR4, RZ ;  /* 0x0000000403027c24 */ /* 0x004fca000f8e02ff */
[----:B------:R-:W-:Y:S02]  /*0210*/  VIADDMNMX R0, R2, R3, R8, PT ;  /* 0x0000000302007246 */ /* 0x000fe40003800108 */
[----:B0-----:R-:W-:-:S04]  /*0220*/  LEA.HI R49, R6, R2, RZ, 0x1b ;  /* 0x0000000206317211 */ /* 0x001fc800078fd8ff */
[----:B------:R-:W-:-:S13]  /*0230*/  ISETP.GE.AND P0, PT, R49, R0, PT ;  /* 0x000000003100720c */ /* 0x000fda0003f06270 */
[----:B------:R-:W-:Y:S05]  /*0240*/  @P0 EXIT ;  /* 0x000000000000094d */ /* 0x000fea0003800000 */
[----:B-1----:R-:W-:Y:S01]  /*0250*/  IMAD.HI R2, R5, 0x66666667, RZ ;  /* 0x6666666705027827 */ /* 0x002fe200078e02ff */
[----:B------:R-:W-:Y:S01]  /*0260*/  LOP3.LUT R48, R6, 0x1f, RZ, 0xc0, !PT ;  /* 0x0000001f06307812 */ /* 0x000fe200078ec0ff */
[----:B------:R-:W0:Y:S03]  /*0270*/  LDCU.64 UR4, c[0x0][0x358] ;  /* 0x00006b00ff0477ac */ /* 0x000e260008000a00 */
[----:B------:R-:W-:Y:S02]  /*0280*/  SHF.R.U32.HI R3, RZ, 0x1f, R2 ;  /* 0x0000001fff037819 */ /* 0x000fe40000011602 */
[----:B------:R-:W-:Y:S02]  /*0290*/  LOP3.LUT R4, RZ, R48, RZ, 0x33, !PT ;  /* 0x00000030ff047212 */ /* 0x000fe400078e33ff */
[----:B------:R-:W-:Y:S02]  /*02a0*/  LEA.HI.SX32 R3, R2, R3, 0x18 ;  /* 0x0000000302037211 */ /* 0x000fe400078fc2ff */
[----:B------:R-:W-:-:S03]  /*02b0*/  SHF.R.S32.HI R2, RZ, 0x1f, R5 ;  /* 0x0000001fff027819 */ /* 0x000fc60000011405 */
[----:B------:R-:W-:Y:S01]  /*02c0*/  IMAD R7, R3, 0xa0, RZ ;  /* 0x000000a003077824 */ /* 0x000fe200078e02ff */
[----:B------:R-:W-:-:S03]  /*02d0*/  LEA.HI R2, R2, R5, RZ, 0x2 ;  /* 0x0000000502027211 */ /* 0x000fc600078f10ff */
[C---:B------:R-:W-:Y:S01]  /*02e0*/  IMAD.IADD R5, R7.reuse, 0x1, R4 ;  /* 0x0000000107057824 */ /* 0x040fe200078e0204 */
[----:B------:R-:W-:Y:S02]  /*02f0*/  LOP3.LUT R6, R7, 0x1f, R6, 0xf8, !PT ;  /* 0x0000001f07067812 */ /* 0x000fe400078ef806 */
[----:B------:R-:W-:Y:S01]  /*0300*/  SHF.R.S32.HI R51, RZ, 0x2, R2 ;  /* 0x00000002ff337819 */ /* 0x000fe20000011402 */
[----:B------:R-:W-:-:S04]  /*0310*/  IMAD.HI.U32 R3, R5, -0x33333333, RZ ;  /* 0xcccccccd05037827 */ /* 0x000fc800078e00ff */
[----:B------:R-:W-:Y:S01]  /*0320*/  VIADD R2, R6, 0x20 ;  /* 0x0000002006027836 */ /* 0x000fe20000000000 */
[----:B------:R-:W-:-:S04]  /*0330*/  SHF.R.U32.HI R8, RZ, 0x7, R3 ;  /* 0x00000007ff087819 */ /* 0x000fc80000011603 */
[----:B------:R-:W-:-:S04]  /*0340*/  VIMNMX R9, PT, PT, R51, R2, !PT ;  /* 0x0000000233097248 */ /* 0x000fc80007fe0100 */
[----:B------:R-:W-:Y:S02]  /*0350*/  IADD3 R3, PT, PT, -R7, R9, R4 ;  /* 0x0000000907037210 */ /* 0x000fe40007ffe104 */
[----:B0-----:R-:W-:-:S07]  /*0360*/  LOP3.LUT R4, R8, 0x3, RZ, 0xc0, !PT ;  /* 0x0000000308047812 */ /* 0x001fce00078ec0ff */
.L_x_12:
[----:B0-----:R-:W0:Y:S01]  /*0370*/  LDCU.128 UR8, c[0x0][0x380] ;  /* 0x00007000ff0877ac */ /* 0x001e220008000c00 */
[----:B------:R-:W-:Y:S01]  /*0380*/  IMAD R52, R51, R49, RZ ;  /* 0x0000003133347224 */ /* 0x000fe200078e02ff */
[----:B------:R-:W-:Y:S01]  /*0390*/  ISETP.GE.AND P1, PT, R48, R7, PT ;  /* 0x000000073000720c */ /* 0x000fe20003f26270 */
[----:B------:R-:W-:Y:S01]  /*03a0*/  VIADD R49, R49, 0x20 ;  /* 0x0000002031317836 */ /* 0x000fe20000000000 */
[----:B------:R-:W-:Y:S01]  /*03b0*/  BSSY.RECONVERGENT B0, `(.L_x_2) ;  /* 0x000006c000007945 */ /* 0x000fe20003800200 */
[----:B------:R-:W-:-:S03]  /*03c0*/  IMAD.WIDE R52, R52, 0x10, RZ ;  /* 0x0000001034347825 */ /* 0x000fc600078e02ff */
[----:B------:R-:W-:Y:S02]  /*03d0*/  ISETP.GE.AND P0, PT, R49, R0, PT ;  /* 0x000000003100720c */ /* 0x000fe40003f06270 */
[C---:B0-----:R-:W-:Y:S02]  /*03e0*/  IADD3 R56, P2, PT, R52.reuse, UR8, RZ ;  /* 0x0000000834387c10 */ /* 0x041fe4000ff5e0ff */
[----:B------:R-:W-:Y:S02]  /*03f0*/  IADD3 R54, P3, PT, R52, UR10, RZ ;  /* 0x0000000a34367c10 */ /* 0x000fe4000ff7e0ff */
[C---:B------:R-:W-:Y:S02]  /*0400*/  IADD3.X R57, PT, PT, R53.reuse, UR9, RZ, P2, !PT ;  /* 0x0000000935397c10 */ /* 0x040fe400097fe4ff */
[----:B------:R-:W-:Y:S01]  /*0410*/  IADD3.X R55, PT, PT, R53, UR11, RZ, P3, !PT ;  /* 0x0000000b35377c10 */ /* 0x000fe20009ffe4ff */
[----:B-12---:R-:W-:Y:S08]  /*0420*/  @P1 BRA `(.L_x_3) ;  /* 0x0000000400901947 */ /* 0x006ff00003800000 */
[----:B------:R-:W-:Y:S01]  /*0430*/  ISETP.NE.AND P2, PT, R4, 0x3, PT ;  /* 0x000000030400780c */ /* 0x000fe20003f45270 */
[----:B------:R-:W-:Y:S01]  /*0440*/  BSSY.RECONVERGENT B1, `(.L_x_4) ;  /* 0x000002b000017945 */ /* 0x000fe20003800200 */
[----:B------:R-:W-:Y:S01]  /*0450*/  ISETP.GE.U32.AND P1, PT, R5, 0x1e0, PT ;  /* 0x000001e00500780c */ /* 0x000fe20003f26070 */
[----:B------:R-:W-:Y:S02]  /*0460*/  IMAD.MOV.U32 R50, RZ, RZ, R52 ;  /* 0x000000ffff327224 */ /* 0x000fe400078e0034 */
[----:B------:R-:W-:-:S08]  /*0470*/  IMAD.MOV.U32 R58, RZ, RZ, R48 ;  /* 0x000000ffff3a7224 */ /* 0x000fd000078e0030 */
[----:B------:R-:W-:Y:S05]  /*0480*/  @!P2 BRA `(.L_x_5) ;  /* 0x000000000098a947 */ /* 0x000fea0003800000 */
[----:B------:R-:W-:-:S05]  /*0490*/  IMAD.WIDE.U32 R42, R48, 0x10, R56 ;  /* 0x00000010302a7825 */ /* 0x000fca00078e0038 */
[----:B------:R-:W2:Y:S01]  /*04a0*/  LDG.E.128.CONSTANT R24, desc[UR4][R42.64] ;  /* 0x000000042a187981 */ /* 0x000ea2000c1e9d00 */
[----:B------:R-:W-:-:S03]  /*04b0*/  IMAD.WIDE.U32 R40, R48, 0x10, R54 ;  /* 0x0000001030287825 */ /* 0x000fc600078e0036 */
[----:B------:R-:W3:Y:S04]  /*04c0*/  LDG.E.128.CONSTANT R8, desc[UR4][R42.64+0x200] ;  /* 0x000200042a087981 */ /* 0x000ee8000c1e9d00 */
[----:B------:R-:W4:Y:S04]  /*04d0*/  LDG.E.128.CONSTANT R12, desc[UR4][R42.64+0x400] ;  /* 0x000400042a0c7981 */ /* 0x000f28000c1e9d00 */
[----:B------:R-:W5:Y:S04]  /*04e0*/  LDG.E.128.CONSTANT R16, desc[UR4][R42.64+0x600] ;  /* 0x000600042a107981 */ /* 0x000f68000c1e9d00 */
[----:B------:R-:W5:Y:S01]  /*04f0*/  LDG.E.128.CONSTANT R20, desc[UR4][R42.64+0x800] ;  /* 0x000800042a147981 */ /* 0x000f62000c1e9d00 */
[----:B------:R-:W-:-:S02]  /*0500*/  ISETP.NE.AND P2, PT, R4, RZ, PT ;  /* 0x000000ff0400720c */ /* 0x000fc40003f45270 */
[----:B------:R-:W-:Y:S01]  /*0510*/  LOP3.LUT R58, R48, 0xa0, RZ, 0xfc, !PT ;  /* 0x000000a0303a7812 */ /* 0x000fe200078efcff */
[----:B--2---:R0:W-:Y:S04]  /*0520*/  STG.E.EF.128 desc[UR4][R40.64], R24 ;  /* 0x0000001828007986 */ /* 0x0041e8000c001d04 */
[----:B---3--:R0:W-:Y:S04]  /*0530*/  STG.E.EF.128 desc[UR4][R40.64+0x200], R8 ;  /* 0x0002000828007986 */ /* 0x0081e8000c001d04 */
[----:B----4-:R0:W-:Y:S04]  /*0540*/  STG.E.EF.128 desc[UR4][R40.64+0x400], R12 ;  /* 0x0004000c28007986 */ /* 0x0101e8000c001d04 */
[----:B-----5:R0:W-:Y:S04]  /*0550*/  STG.E.EF.128 desc[UR4][R40.64+0x600], R16 ;  /* 0x0006001028007986 */ /* 0x0201e8000c001d04 */
[----:B------:R0:W-:Y:S01]  /*0560*/  STG.E.EF.128 desc[UR4][R40.64+0x800], R20 ;  /* 0x0008001428007986 */ /* 0x0001e2000c001d04 */
[----:B------:R-:W-:Y:S05]  /*0570*/  @!P2 BRA `(.L_x_5) ;  /* 0x00000000005ca947 */ /* 0x000fea0003800000 */
[----:B------:R-:W2:Y:S04]  /*0580*/  LDG.E.128.CONSTANT R28, desc[UR4][R42.64+0xa00] ;  /* 0x000a00042a1c7981 */ /* 0x000ea8000c1e9d00 */
[----:B------:R-:W3:Y:S01]  /*0590*/  LDG.E.128.CONSTANT R32, desc[UR4][R42.64+0xc00] ;  /* 0x000c00042a207981 */ /* 0x000ee2000c1e9d00 */
[----:B------:R-:W-:-:S03]  /*05a0*/  ISETP.NE.AND P2, PT, R4, 0x1, PT ;  /* 0x000000010400780c */ /* 0x000fc60003f45270 */
[----:B0-----:R-:W4:Y:S04]  /*05b0*/  LDG.E.128.CONSTANT R8, desc[UR4][R42.64+0xe00] ;  /* 0x000e00042a087981 */ /* 0x001f28000c1e9d00 */
[----:B------:R-:W5:Y:S04]  /*05c0*/  LDG.E.128.CONSTANT R12, desc[UR4][R42.64+0x1000] ;  /* 0x001000042a0c7981 */ /* 0x000f68000c1e9d00 */
[----:B------:R-:W5:Y:S04]  /*05d0*/  LDG.E.128.CONSTANT R16, desc[UR4][R42.64+0x1200] ;  /* 0x001200042a107981 */ /* 0x000f68000c1e9d00 */
[----:B------:R-:W5:Y:S04]  /*05e0*/  @P2 LDG.E.128.CONSTANT R20, desc[UR4][R42.64+0x1400] ;  /* 0x001400042a142981 */ /* 0x000f68000c1e9d00 */
[----:B------:R-:W5:Y:S04]  /*05f0*/  @P2 LDG.E.128.CONSTANT R24, desc[UR4][R42.64+0x1600] ;  /* 0x001600042a182981 */ /* 0x000f68000c1e9d00 */
[----:B------:R-:W5:Y:S04]  /*0600*/  @P2 LDG.E.128.CONSTANT R36, desc[UR4][R42.64+0x1c00] ;  /* 0x001c00042a242981 */ /* 0x000f68000c1e9d00 */
[----:B--2---:R0:W-:Y:S04]  /*0610*/  STG.E.EF.128 desc[UR4][R40.64+0xa00], R28 ;  /* 0x000a001c28007986 */ /* 0x0041e8000c001d04 */
[----:B---3--:R1:W-:Y:S04]  /*0620*/  STG.E.EF.128 desc[UR4][R40.64+0xc00], R32 ;  /* 0x000c002028007986 */ /* 0x0083e8000c001d04 */
[----:B0-----:R-:W2:Y:S04]  /*0630*/  @P2 LDG.E.128.CONSTANT R28, desc[UR4][R42.64+0x1800] ;  /* 0x001800042a1c2981 */ /* 0x001ea8000c1e9d00 */
[----:B-1----:R-:W3:Y:S04]  /*0640*/  @P2 LDG.E.128.CONSTANT R32, desc[UR4][R42.64+0x1a00] ;  /* 0x001a00042a202981 */ /* 0x002ee8000c1e9d00 */
[----:B----4-:R1:W-:Y:S04]  /*0650*/  STG.E.EF.128 desc[UR4][R40.64+0xe00], R8 ;  /* 0x000e000828007986 */ /* 0x0103e8000c001d04 */
[----:B-----5:R1:W-:Y:S04]  /*0660*/  STG.E.EF.128 desc[UR4][R40.64+0x1000], R12 ;  /* 0x0010000c28007986 */ /* 0x0203e8000c001d04 */
[----:B------:R1:W-:Y:S04]  /*0670*/  STG.E.EF.128 desc[UR4][R40.64+0x1200], R16 ;  /* 0x0012001028007986 */ /* 0x0003e8000c001d04 */
[----:B------:R1:W-:Y:S04]  /*0680*/  @P2 STG.E.EF.128 desc[UR4][R40.64+0x1400], R20 ;  /* 0x0014001428002986 */ /* 0x0003e8000c001d04 */
[----:B------:R1:W-:Y:S04]  /*0690*/  @P2 STG.E.EF.128 desc[UR4][R40.64+0x1600], R24 ;  /* 0x0016001828002986 */ /* 0x0003e8000c001d04 */
[----:B------:R1:W-:Y:S01]  /*06a0*/  @P2 STG.E.EF.128 desc[UR4][R40.64+0x1c00], R36 ;  /* 0x001c002428002986 */ /* 0x0003e2000c001d04 */
[----:B------:R-:W-:-:S02]  /*06b0*/  LOP3.LUT R58, R48, 0x140, RZ, 0xfc, !PT ;  /* 0x00000140303a7812 */ /* 0x000fc400078efcff */
[----:B------:R-:W-:Y:S01]  /*06c0*/  @P2 LOP3.LUT R58, R48, 0x1e0, RZ, 0xfc, !PT ;  /* 0x000001e0303a2812 */ /* 0x000fe200078efcff */
[----:B--2---:R1:W-:Y:S04]  /*06d0*/  @P2 STG.E.EF.128 desc[UR4][R40.64+0x1800], R28 ;  /* 0x0018001c28002986 */ /* 0x0043e8000c001d04 */
[----:B---3--:R1:W-:Y:S02]  /*06e0*/  @P2 STG.E.EF.128 desc[UR4][R40.64+0x1a00], R32 ;  /* 0x001a002028002986 */ /* 0x0083e4000c001d04 */
.L_x_5:
[----:B------:R-:W-:Y:S05]  /*06f0*/  BSYNC.RECONVERGENT B1 ;  /* 0x0000000000017941 */ /* 0x000fea0003800200 */
.L_x_4:
[----:B------:R-:W-:Y:S05]  /*0700*/  @!P1 BRA `(.L_x_3) ;  /* 0x0000000000d89947 */ /* 0x000fea0003800000 */
[----:B------:R-:W-:-:S07]  /*0710*/  IMAD.MOV.U32 R52, RZ, RZ, R58 ;  /* 0x000000ffff347224 */ /* 0x000fce00078e003a */
.L_x_6:
[----:B01----:R-:W0:Y:S02]  /*0720*/  LDC.64 R8, c[0x0][0x380] ;  /* 0x0000e000ff087b82 */ /* 0x003e240000000a00 */
[----:B0-----:R-:W-:-:S03]  /*0730*/  IMAD.WIDE.U32 R8, R58, 0x10, R8 ;  /* 0x000000103a087825 */ /* 0x001fc600078e0008 */
[----:B------:R-:W-:-:S05]  /*0740*/  IADD3 R62, P1, PT, R8, R50, RZ ;  /* 0x00000032083e7210 */ /* 0x000fca0007f3e0ff */
[----:B------:R-:W-:Y:S02]  /*0750*/  IMAD.X R63, R9, 0x1, R53, P1 ;  /* 0x00000001093f7824 */ /* 0x000fe400008e0635 */
[----:B------:R-:W0:Y:S03]  /*0760*/  LDC.64 R8, c[0x0][0x388] ;  /* 0x0000e200ff087b82 */ /* 0x000e260000000a00 */
[----:B------:R-:W2:Y:S04]  /*0770*/  LDG.E.128.CONSTANT R32, desc[UR4][R62.64] ;  /* 0x000000043e207981 */ /* 0x000ea8000c1e9d00 */
[----:B------:R-:W3:Y:S04]  /*0780*/  LDG.E.128.CONSTANT R16, desc[UR4][R62.64+0x600] ;  /* 0x000600043e107981 */ /* 0x000ee8000c1e9d00 */
[----:B------:R-:W4:Y:S04]  /*0790*/  LDG.E.128.CONSTANT R12, desc[UR4][R62.64+0x400] ;  /* 0x000400043e0c7981 */ /* 0x000f28000c1e9d00 */
[----:B------:R-:W5:Y:S04]  /*07a0*/  LDG.E.128.CONSTANT R20, desc[UR4][R62.64+0x800] ;  /* 0x000800043e147981 */ /* 0x000f68000c1e9d00 */
[----:B------:R-:W5:Y:S04]  /*07b0*/  LDG.E.128.CONSTANT R24, desc[UR4][R62.64+0xa00] ;  /* 0x000a00043e187981 */ /* 0x000f68000c1e9d00 */
[----:B------:R-:W5:Y:S01]  /*07c0*/  LDG.E.128.CONSTANT R28, desc[UR4][R62.64+0xc00] ;  /* 0x000c00043e1c7981 */ /* 0x000f62000c1e9d00 */
[----:B0-----:R-:W-:-:S03]  /*07d0*/  IMAD.WIDE.U32 R8, R58, 0x10, R8 ;  /* 0x000000103a087825 */ /* 0x001fc600078e0008 */
[----:B------:R-:W5:Y:S01]  /*07e0*/  LDG.E.128.CONSTANT R36, desc[UR4][R62.64+0x1000] ;  /* 0x001000043e247981 */ /* 0x000f62000c1e9d00 */
[----:B------:R-:W-:-:S03]  /*07f0*/  IADD3 R60, P1, PT, R8, R50, RZ ;  /* 0x00000032083c7210 */ /* 0x000fc60007f3e0ff */
[----:B------:R-:W5:Y:S02]  /*0800*/  LDG.E.128.CONSTANT R40, desc[UR4][R62.64+0x1600] ;  /* 0x001600043e287981 */ /* 0x000f64000c1e9d00 */
[----:B------:R-:W-:Y:S02]  /*0810*/  IMAD.X R61, R9, 0x1, R53, P1 ;  /* 0x00000001093d7824 */ /* 0x000fe400008e0635 */
[----:B------:R-:W5:Y:S04]  /*0820*/  LDG.E.128.CONSTANT R44, desc[UR4][R62.64+0x1800] ;  /* 0x001800043e2c7981 */ /* 0x000f68000c1e9d00 */
[----:B------:R-:W4:Y:S04]  /*0830*/  LDG.E.128.CONSTANT R8, desc[UR4][R62.64+0x200] ;  /* 0x000200043e087981 */ /* 0x000f28000c1e9d00 */
[----:B--2---:R0:W-:Y:S04]  /*0840*/  STG.E.EF.128 desc[UR4][R60.64], R32 ;  /* 0x000000203c007986 */ /* 0x0041e8000c001d04 */
[----:B---3--:R1:W-:Y:S04]  /*0850*/  STG.E.EF.128 desc[UR4][R60.64+0x600], R16 ;  /* 0x000600103c007986 */ /* 0x0083e8000c001d04 */
[----:B0-----:R-:W2:Y:S04]  /*0860*/  LDG.E.128.CONSTANT R32, desc[UR4][R62.64+0xe00] ;  /* 0x000e00043e207981 */ /* 0x001ea8000c1e9d00 */
[----:B-1----:R-:W3:Y:S04]  /*0870*/  LDG.E.128.CONSTANT R16, desc[UR4][R62.64+0x1400] ;  /* 0x001400043e107981 */ /* 0x002ee8000c1e9d00 */
[----:B----4-:R0:W-:Y:S04]  /*0880*/  STG.E.EF.128 desc[UR4][R60.64+0x200], R8 ;  /* 0x000200083c007986 */ /* 0x0101e8000c001d04 */
[----:B0-----:R-:W4:Y:S04]  /*0890*/  LDG.E.128.CONSTANT R8, desc[UR4][R62.64+0x1200] ;  /* 0x001200043e087981 */ /* 0x001f28000c1e9d00 */
[----:B------:R0:W-:Y:S04]  /*08a0*/  STG.E.EF.128 desc[UR4][R60.64+0x400], R12 ;  /* 0x0004000c3c007986 */ /* 0x0001e8000c001d04 */
[----:B-----5:R1:W-:Y:S04]  /*08b0*/  STG.E.EF.128 desc[UR4][R60.64+0x800], R20 ;  /* 0x000800143c007986 */ /* 0x0203e8000c001d04 */
[----:B------:R5:W-:Y:S04]  /*08c0*/  STG.E.EF.128 desc[UR4][R60.64+0xa00], R24 ;  /* 0x000a00183c007986 */ /* 0x000be8000c001d04 */
[----:B------:R5:W-:Y:S04]  /*08d0*/  STG.E.EF.128 desc[UR4][R60.64+0xc00], R28 ;  /* 0x000c001c3c007986 */ /* 0x000be8000c001d04 */
[----:B0-----:R-:W4:Y:S04]  /*08e0*/  LDG.E.128.CONSTANT R12, desc[UR4][R62.64+0x2200] ;  /* 0x002200043e0c7981 */ /* 0x001f28000c1e9d00 */
[----:B-1----:R-:W4:Y:S04]  /*08f0*/  LDG.E.128.CONSTANT R20, desc[UR4][R62.64+0x2600] ;  /* 0x002600043e147981 */ /* 0x002f28000c1e9d00 */
[----:B-----5:R-:W5:Y:S04]  /*0900*/  LDG.E.128.CONSTANT R24, desc[UR4][R62.64+0x1a00] ;  /* 0x001a00043e187981 */ /* 0x020f68000c1e9d00 */
[----:B------:R-:W5:Y:S04]  /*0910*/  LDG.E.128.CONSTANT R28, desc[UR4][R62.64+0x1c00] ;  /* 0x001c00043e1c7981 */ /* 0x000f68000c1e9d00 */
[----:B--2---:R0:W-:Y:S04]  /*0920*/  STG.E.EF.128 desc[UR4][R60.64+0xe00], R32 ;  /* 0x000e00203c007986 */ /* 0x0041e8000c001d04 */
[----:B---3--:R1:W-:Y:S04]  /*0930*/  STG.E.EF.128 desc[UR4][R60.64+0x1400], R16 ;  /* 0x001400103c007986 */ /* 0x0083e8000c001d04 */
[----:B0-----:R-:W2:Y:S04]  /*0940*/  LDG.E.128.CONSTANT R32, desc[UR4][R62.64+0x1e00] ;  /* 0x001e00043e207981 */ /* 0x001ea8000c1e9d00 */
[----:B-1----:R-:W3:Y:S04]  /*0950*/  LDG.E.128.CONSTANT R16, desc[UR4][R62.64+0x2400] ;  /* 0x002400043e107981 */ /* 0x002ee8000c1e9d00 */
[----:B----4-:R0:W-:Y:S04]  /*0960*/  STG.E.EF.128 desc[UR4][R60.64+0x1200], R8 ;  /* 0x001200083c007986 */ /* 0x0101e8000c001d04 */
[----:B0-----:R-:W4:Y:S01]  /*0970*/  LDG.E.128.CONSTANT R8, desc[UR4][R62.64+0x2000] ;  /* 0x002000043e087981 */ /* 0x001f22000c1e9d00 */
[----:B------:R-:W-:-:S03]  /*0980*/  VIADD R52, R52, 0x280 ;  /* 0x0000028034347836 */ /* 0x000fc60000000000 */
[----:B------:R0:W-:Y:S04]  /*0990*/  STG.E.EF.128 desc[UR4][R60.64+0x1000], R36 ;  /* 0x001000243c007986 */ /* 0x0001e8000c001d04 */
[----:B------:R0:W-:Y:S04]  /*09a0*/  STG.E.EF.128 desc[UR4][R60.64+0x1600], R40 ;  /* 0x001600283c007986 */ /* 0x0001e8000c001d04 */
[----:B------:R0:W-:Y:S04]  /*09b0*/  STG.E.EF.128 desc[UR4][R60.64+0x1800], R44 ;  /* 0x0018002c3c007986 */ /* 0x0001e8000c001d04 */
[----:B-----5:R0:W-:Y:S04]  /*09c0*/  STG.E.EF.128 desc[UR4][R60.64+0x1a00], R24 ;  /* 0x001a00183c007986 */ /* 0x0201e8000c001d04 */
[----:B------:R0:W-:Y:S04]  /*09d0*/  STG.E.EF.128 desc[UR4][R60.64+0x1c00], R28 ;  /* 0x001c001c3c007986 */ /* 0x0001e8000c001d04 */
[----:B------:R0:W-:Y:S04]  /*09e0*/  STG.E.EF.128 desc[UR4][R60.64+0x2200], R12 ;  /* 0x0022000c3c007986 */ /* 0x0001e8000c001d04 */
[----:B------:R0:W-:Y:S01]  /*09f0*/  STG.E.EF.128 desc[UR4][R60.64+0x2600], R20 ;  /* 0x002600143c007986 */ /* 0x0001e2000c001d04 */
[----:B------:R-:W-:-:S02]  /*0a00*/  ISETP.GE.AND P1, PT, R52, R7, PT ;  /* 0x000000073400720c */ /* 0x000fc40003f26270 */
[----:B------:R-:W-:-:S05]  /*0a10*/  IADD3 R50, P2, PT, R50, 0x2800, RZ ;  /* 0x0000280032327810 */ /* 0x000fca0007f5e0ff */
[----:B------:R-:W-:Y:S01]  /*0a20*/  IMAD.X R53, RZ, RZ, R53, P2 ;  /* 0x000000ffff357224 */ /* 0x000fe200010e0635 */
[----:B--2---:R0:W-:Y:S04]  /*0a30*/  STG.E.EF.128 desc[UR4][R60.64+0x1e00], R32 ;  /* 0x001e00203c007986 */ /* 0x0041e8000c001d04 */
[----:B---3--:R0:W-:Y:S04]  /*0a40*/  STG.E.EF.128 desc[UR4][R60.64+0x2400], R16 ;  /* 0x002400103c007986 */ /* 0x0081e8000c001d04 */
[----:B----4-:R0:W-:Y:S01]  /*0a50*/  STG.E.EF.128 desc[UR4][R60.64+0x2000], R8 ;  /* 0x002000083c007986 */ /* 0x0101e2000c001d04 */
[----:B------:R-:W-:Y:S05]  /*0a60*/  @!P1 BRA `(.L_x_6) ;  /* 0xfffffffc002c9947 */ /* 0x000fea000383ffff */
.L_x_3:
[----:B------:R-:W-:Y:S05]  /*0a70*/  BSYNC.RECONVERGENT B0 ;  /* 0x0000000000007941 */ /* 0x000fea0003800200 */
.L_x_2:
[----:B------:R-:W-:Y:S01]  /*0a80*/  ISETP.GE.AND P1, PT, R6, R51, PT ;  /* 0x000000330600720c */ /* 0x000fe20003f26270 */
[----:B------:R-:W-:-:S12]  /*0a90*/  BSSY.RECONVERGENT B0, `(.L_x_7) ;  /* 0x0000025000007945 */ /* 0x000fd80003800200 */
[----:B------:R-:W-:Y:S05]  /*0aa0*/  @P1 BRA `(.L_x_8) ;  /* 0x00000000008c1947 */ /* 0x000fea0003800000 */
[C---:B01----:R-:W-:Y:S01]  /*0ab0*/  LOP3.LUT R12, R3.reuse, 0x60, RZ, 0xc0, !PT ;  /* 0x00000060030c7812 */ /* 0x043fe200078ec0ff */
[----:B------:R-:W-:Y:S01]  /*0ac0*/  BSSY.RECONVERGENT B1, `(.L_x_9) ;  /* 0x0000013000017945 */ /* 0x000fe20003800200 */
[----:B------:R-:W-:Y:S01]  /*0ad0*/  ISETP.GE.U32.AND P1, PT, R3, 0x60, PT ;  /* 0x000000600300780c */ /* 0x000fe20003f26070 */
[----:B------:R-:W-:Y:S01]  /*0ae0*/  IMAD.MOV.U32 R29, RZ, RZ, R6 ;  /* 0x000000ffff1d7224 */ /* 0x000fe200078e0006 */
[----:B------:R-:W-:-:S13]  /*0af0*/  ISETP.NE.AND P2, PT, R12, 0x60, PT ;  /* 0x000000600c00780c */ /* 0x000fda0003f45270 */
[----:B------:R-:W-:Y:S05]  /*0b00*/  @!P2 BRA `(.L_x_10) ;  /* 0x000000000038a947 */ /* 0x000fea0003800000 */
[----:B------:R-:W-:-:S05]  /*0b10*/  IMAD.WIDE R18, R6, 0x10, R56 ;  /* 0x0000001006127825 */ /* 0x000fca00078e0238 */
[----:B------:R-:W2:Y:S01]  /*0b20*/  LDG.E.128.CONSTANT R8, desc[UR4][R18.64] ;  /* 0x0000000412087981 */ /* 0x000ea2000c1e9d00 */
[----:B------:R-:W-:Y:S01]  /*0b30*/  IMAD.WIDE R16, R6, 0x10, R54 ;  /* 0x0000001006107825 */ /* 0x000fe200078e0236 */
[----:B------:R-:W-:-:S03]  /*0b40*/  ISETP.NE.AND P2, PT, R12, RZ, PT ;  /* 0x000000ff0c00720c */ /* 0x000fc60003f45270 */
[----:B------:R-:W-:Y:S01]  /*0b50*/  IMAD.MOV.U32 R29, RZ, RZ, R2 ;  /* 0x000000ffff1d7224 */ /* 0x000fe200078e0002 */
[----:B--2---:R0:W-:Y:S09]  /*0b60*/  STG.E.EF.128 desc[UR4][R16.64], R8 ;  /* 0x0000000810007986 */ /* 0x0041f2000c001d04 */
[----:B------:R-:W-:Y:S05]  /*0b70*/  @!P2 BRA `(.L_x_10) ;  /* 0x00000000001ca947 */ /* 0x000fea0003800000 */
[----:B------:R-:W-:Y:S01]  /*0b80*/  ISETP.NE.AND P2, PT, R12, 0x20, PT ;  /* 0x000000200c00780c */ /* 0x000fe20003f45270 */
[----:B0-----:R-:W2:-:S12]  /*0b90*/  LDG.E.128.CONSTANT R8, desc[UR4][R18.64+0x200] ;  /* 0x0002000412087981 */ /* 0x001e98000c1e9d00 */
[----:B------:R-:W3:Y:S01]  /*0ba0*/  @P2 LDG.E.128.CONSTANT R12, desc[UR4][R18.64+0x400] ;  /* 0x00040004120c2981 */ /* 0x000ee2000c1e9d00 */
[C---:B------:R-:W-:Y:S02]  /*0bb0*/  VIADD R29, R6.reuse, 0x40 ;  /* 0x00000040061d7836 */ /* 0x040fe40000000000 */
[----:B------:R-:W-:Y:S01]  /*0bc0*/  @P2 VIADD R29, R6, 0x60 ;  /* 0x00000060061d2836 */ /* 0x000fe20000000000 */
[----:B--2---:R1:W-:Y:S04]  /*0bd0*/  STG.E.EF.128 desc[UR4][R16.64+0x200], R8 ;  /* 0x0002000810007986 */ /* 0x0043e8000c001d04 */
[----:B---3--:R1:W-:Y:S02]  /*0be0*/  @P2 STG.E.EF.128 desc[UR4][R16.64+0x400], R12 ;  /* 0x0004000c10002986 */ /* 0x0083e4000c001d04 */
.L_x_10:
[----:B------:R-:W-:Y:S05]  /*0bf0*/  BSYNC.RECONVERGENT B1 ;  /* 0x0000000000017941 */ /* 0x000fea0003800200 */
.L_x_9:
[----:B------:R-:W-:Y:S05]  /*0c00*/  @!P1 BRA `(.L_x_8) ;  /* 0x0000000000349947 */ /* 0x000fea0003800000 */
.L_x_11:
[----:B------:R-:W-:-:S05]  /*0c10*/  IMAD.WIDE R26, R29, 0x10, R56 ;  /* 0x000000101d1a7825 */ /* 0x000fca00078e0238 */
[----:B012---:R-:W2:Y:S04]  /*0c20*/  LDG.E.128.CONSTANT R8, desc[UR4][R26.64] ;  /* 0x000000041a087981 */ /* 0x007ea8000c1e9d00 */
[----:B------:R-:W3:Y:S04]  /*0c30*/  LDG.E.128.CONSTANT R12, desc[UR4][R26.64+0x200] ;  /* 0x000200041a0c7981 */ /* 0x000ee8000c1e9d00 */
[----:B------:R-:W4:Y:S04]  /*0c40*/  LDG.E.128.CONSTANT R16, desc[UR4][R26.64+0x400] ;  /* 0x000400041a107981 */ /* 0x000f28000c1e9d00 */
[----:B------:R-:W5:Y:S01]  /*0c50*/  LDG.E.128.CONSTANT R20, desc[UR4][R26.64+0x600] ;  /* 0x000600041a147981 */ /* 0x000f62000c1e9d00 */
[----:B------:R-:W-:-:S04]  /*0c60*/  IMAD.WIDE R24, R29, 0x10, R54 ;  /* 0x000000101d187825 */ /* 0x000fc800078e0236 */
[----:B------:R-:W-:-:S05]  /*0c70*/  VIADD R29, R29, 0x80 ;  /* 0x000000801d1d7836 */ /* 0x000fca0000000000 */
[----:B------:R-:W-:Y:S01]  /*0c80*/  ISETP.GE.AND P1, PT, R29, R51, PT ;  /* 0x000000331d00720c */ /* 0x000fe20003f26270 */
[----:B--2---:R2:W-:Y:S04]  /*0c90*/  STG.E.EF.128 desc[UR4][R24.64], R8 ;  /* 0x0000000818007986 */ /* 0x0045e8000c001d04 */
[----:B---3--:R2:W-:Y:S04]  /*0ca0*/  STG.E.EF.128 desc[UR4][R24.64+0x200], R12 ;  /* 0x0002000c18007986 */ /* 0x0085e8000c001d04 */
[----:B----4-:R2:W-:Y:S04]  /*0cb0*/  STG.E.EF.128 desc[UR4][R24.64+0x400], R16 ;  /* 0x0004001018007986 */ /* 0x0105e8000c001d04 */
[----:B-----5:R2:W-:Y:S01]  /*0cc0*/  STG.E.EF.128 desc[UR4][R24.64+0x600], R20 ;  /* 0x0006001418007986 */ /* 0x0205e2000c001d04 */
[----:B------:R-:W-:Y:S05]  /*0cd0*/  @!P1 BRA `(.L_x_11) ;  /* 0xfffffffc00cc9947 */ /* 0x000fea000383ffff */
.L_x_8:
[----:B------:R-:W-:Y:S05]  /*0ce0*/  BSYNC.RECONVERGENT B0 ;  /* 0x0000000000007941 */ /* 0x000fea0003800200 */
.L_x_7:
[----:B------:R-:W-:Y:S05]  /*0cf0*/  @!P0 BRA `(.L_x_12) ;  /* 0xfffffff4009c8947 */ /* 0x000fea000383ffff */
[----:B------:R-:W-:Y:S05]  /*0d00*/  EXIT ;  /* 0x000000000000794d */ /* 0x000fea0003800000 */
.L_x_13:
        /* <DEDUP_REMOVED lines=15> */
.L_x_15:


//--------------------- .nv.shared.reserved.0     --------------------------
	.section	.nv.shared.reserved.0,"aw",@nobits
	.weak		__nv_reservedSMEM_offset_0_alias
	.size		__nv_reservedSMEM_offset_0_alias, 0, 64
	.other		__nv_reservedSMEM_offset_0_alias,@"STO_CUDA_RESERVED_SHARED STV_DEFAULT"
__nv_reservedSMEM_offset_0_alias:
	.zero		0
	.zero		64


//--------------------- .nv.constant0._Z14flush_l2_cachePfm --------------------------
	.section	.nv.constant0._Z14flush_l2_cachePfm,"a",@progbits
	.sectionflags	@""
	.align	4
.nv.constant0._Z14flush_l2_cachePfm:
	.zero		912


//--------------------- .nv.constant0._Z34row_move_kernel_unrolled_warp_copyPfS_ii --------------------------
	.section	.nv.constant0._Z34row_move_kernel_unrolled_warp_copyPfS_ii,"a",@progbits
	.sectionflags	@""
	.align	4
.nv.constant0._Z34row_move_kernel_unrolled_warp_copyPfS_ii:
	.zero		920


//--------------------- SYMBOLS --------------------------

	.type		.nv.reservedSmem.offset0,@object
	.size		.nv.reservedSmem.offset0,0x4
